	.headerflags	@"EF_CUDA_TEXMODE_UNIFIED EF_CUDA_64BIT_ADDRESS EF_CUDA_ACCELERATORS EF_CUDA_SM90 EF_CUDA_VIRTUAL_SM(EF_CUDA_SM90)"
	.elftype	@"ET_EXEC"


//--------------------- .nv.info                  --------------------------
	.section	.nv.info,"",@"SHT_CUDA_INFO"
	.align	4


	//----- nvinfo : EIATTR_REGCOUNT
	.align		4
        /*0000*/ 	.byte	0x04, 0x2f
        /*0002*/ 	.short	(.L_3 - .L_2)
	.align		4
.L_2:
        /*0004*/ 	.word	index@(triton_poi_fused__native_batch_norm_legit_no_training_leaky_relu_5)
        /*0008*/ 	.word	0x00000020


	//----- nvinfo : EIATTR_MIN_STACK_SIZE
	.align		4
.L_3:
        /*000c*/ 	.byte	0x04, 0x12
        /*000e*/ 	.short	(.L_5 - .L_4)
	.align		4
.L_4:
        /*0010*/ 	.word	index@(triton_poi_fused__native_batch_norm_legit_no_training_leaky_relu_5)
        /*0014*/ 	.word	0x00000000


	//----- nvinfo : EIATTR_FRAME_SIZE
	.align		4
.L_5:
        /*0018*/ 	.byte	0x04, 0x11
        /*001a*/ 	.short	(.L_7 - .L_6)
	.align		4
.L_6:
        /*001c*/ 	.word	index@(triton_poi_fused__native_batch_norm_legit_no_training_leaky_relu_5)
        /*0020*/ 	.word	0x00000000


	//----- nvinfo : EIATTR_MIN_STACK_SIZE
	.align		4
.L_7:
        /*0024*/ 	.byte	0x04, 0x12
        /*0026*/ 	.short	(.L_9 - .L_8)
	.align		4
.L_8:
        /*0028*/ 	.word	index@(triton_poi_fused__native_batch_norm_legit_no_training_leaky_relu_5)
        /*002c*/ 	.word	0x00000000
.L_9:


//--------------------- .nv.info.triton_poi_fused__native_batch_norm_legit_no_training_leaky_relu_5 --------------------------
	.section	.nv.info.triton_poi_fused__native_batch_norm_legit_no_training_leaky_relu_5,"",@"SHT_CUDA_INFO"
	.sectionflags	@""
	.align	4


	//----- nvinfo : EIATTR_CUDA_API_VERSION
	.align		4
        /*0000*/ 	.byte	0x04, 0x37
        /*0002*/ 	.short	(.L_11 - .L_10)
.L_10:
        /*0004*/ 	.word	0x0000007c


	//----- nvinfo : EIATTR_KPARAM_INFO
	.align		4
.L_11:
        /*0008*/ 	.byte	0x04, 0x17
        /*000a*/ 	.short	(.L_13 - .L_12)
.L_12:
        /*000c*/ 	.word	0x00000000
        /*0010*/ 	.short	0x0006
        /*0012*/ 	.short	0x0030
        /*0014*/ 	.byte	0x00, 0xf0, 0x11, 0x00


	//----- nvinfo : EIATTR_KPARAM_INFO
	.align		4
.L_13:
        /*0018*/ 	.byte	0x04, 0x17
        /*001a*/ 	.short	(.L_15 - .L_14)
.L_14:
        /*001c*/ 	.word	0x00000000
        /*0020*/ 	.short	0x0005
        /*0022*/ 	.short	0x0028
        /*0024*/ 	.byte	0x00, 0xf4, 0x21, 0x00


	//----- nvinfo : EIATTR_KPARAM_INFO
	.align		4
.L_15:
        /*0028*/ 	.byte	0x04, 0x17
        /*002a*/ 	.short	(.L_17 - .L_16)
.L_16:
        /*002c*/ 	.word	0x00000000
        /*0030*/ 	.short	0x0004
        /*0032*/ 	.short	0x0020
        /*0034*/ 	.byte	0x00, 0xf4, 0x21, 0x00


	//----- nvinfo : EIATTR_KPARAM_INFO
	.align		4
.L_17:
        /*0038*/ 	.byte	0x04, 0x17
        /*003a*/ 	.short	(.L_19 - .L_18)
.L_18:
        /*003c*/ 	.word	0x00000000
        /*0040*/ 	.short	0x0003
        /*0042*/ 	.short	0x0018
        /*0044*/ 	.byte	0x00, 0xf4, 0x21, 0x00


	//----- nvinfo : EIATTR_KPARAM_INFO
	.align		4
.L_19:
        /*0048*/ 	.byte	0x04, 0x17
        /*004a*/ 	.short	(.L_21 - .L_20)
.L_20:
        /*004c*/ 	.word	0x00000000
        /*0050*/ 	.short	0x0002
        /*0052*/ 	.short	0x0010
        /*0054*/ 	.byte	0x00, 0xf4, 0x21, 0x00


	//----- nvinfo : EIATTR_KPARAM_INFO
	.align		4
.L_21:
        /*0058*/ 	.byte	0x04, 0x17
        /*005a*/ 	.short	(.L_23 - .L_22)
.L_22:
        /*005c*/ 	.word	0x00000000
        /*0060*/ 	.short	0x0001
        /*0062*/ 	.short	0x0008
        /*0064*/ 	.byte	0x00, 0xf4, 0x21, 0x00


	//----- nvinfo : EIATTR_KPARAM_INFO
	.align		4
.L_23:
        /*0068*/ 	.byte	0x04, 0x17
        /*006a*/ 	.short	(.L_25 - .L_24)
.L_24:
        /*006c*/ 	.word	0x00000000
        /*0070*/ 	.short	0x0000
        /*0072*/ 	.short	0x0000
        /*0074*/ 	.byte	0x00, 0xf4, 0x21, 0x00


	//----- nvinfo : EIATTR_SPARSE_MMA_MASK
	.align		4
.L_25:
        /*0078*/ 	.byte	0x03, 0x50
        /*007a*/ 	.short	0x0000


	//----- nvinfo : EIATTR_MAXREG_COUNT
	.align		4
        /*007c*/ 	.byte	0x03, 0x1b
        /*007e*/ 	.short	0x00ff


	//----- nvinfo : EIATTR_EXIT_INSTR_OFFSETS
	.align		4
        /*0080*/ 	.byte	0x04, 0x1c
        /*0082*/ 	.short	(.L_27 - .L_26)


	//   ....[0]....
.L_26:
        /*0084*/ 	.word	0x000009b0


	//   ....[1]....
        /*0088*/ 	.word	0x000009d0


	//----- nvinfo : EIATTR_REQNTID
	.align		4
.L_27:
        /*008c*/ 	.byte	0x04, 0x10
        /*008e*/ 	.short	(.L_29 - .L_28)
.L_28:
        /*0090*/ 	.word	0x00000080
        /*0094*/ 	.word	0x00000001
        /*0098*/ 	.word	0x00000001


	//----- nvinfo : EIATTR_CBANK_PARAM_SIZE
	.align		4
.L_29:
        /*009c*/ 	.byte	0x03, 0x19
        /*009e*/ 	.short	0x0034


	//----- nvinfo : EIATTR_PARAM_CBANK
	.align		4
        /*00a0*/ 	.byte	0x04, 0x0a
        /*00a2*/ 	.short	(.L_31 - .L_30)
	.align		4
.L_30:
        /*00a4*/ 	.word	index@(.nv.constant0.triton_poi_fused__native_batch_norm_legit_no_training_leaky_relu_5)
        /*00a8*/ 	.short	0x0210
        /*00aa*/ 	.short	0x0034


	//----- nvinfo : EIATTR_SW_WAR
	.align		4
.L_31:
        /*00ac*/ 	.byte	0x04, 0x36
        /*00ae*/ 	.short	(.L_33 - .L_32)
.L_32:
        /*00b0*/ 	.word	0x00000008
.L_33:


//--------------------- .nv.callgraph             --------------------------
	.section	.nv.callgraph,"",@"SHT_CUDA_CALLGRAPH"
	.align	4
	.sectionentsize	8
	.align		4
        /*0000*/ 	.word	0x00000000
	.align		4
        /*0004*/ 	.word	0xffffffff
	.align		4
        /*0008*/ 	.word	0x00000000
	.align		4
        /*000c*/ 	.word	0xfffffffe
	.align		4
        /*0010*/ 	.word	0x00000000
	.align		4
        /*0014*/ 	.word	0xfffffffd
	.align		4
        /*0018*/ 	.word	0x00000000
	.align		4
        /*001c*/ 	.word	0xfffffffc


//--------------------- .nv.constant4             --------------------------
	.section	.nv.constant4,"a",@progbits
	.align	8
	.align		8
.nv.constant4:
        /*0000*/ 	.dword	_$_str
	.align		8
        /*0008*/ 	.dword	_$_str_$_2


//--------------------- .text.triton_poi_fused__native_batch_norm_legit_no_training_leaky_relu_5 --------------------------
	.section	.text.triton_poi_fused__native_batch_norm_legit_no_training_leaky_relu_5,"ax",@progbits
	.align	128
        .global         triton_poi_fused__native_batch_norm_legit_no_training_leaky_relu_5
        .type           triton_poi_fused__native_batch_norm_legit_no_training_leaky_relu_5,@function
        .size           triton_poi_fused__native_batch_norm_legit_no_training_leaky_relu_5,(.L_x_1 - triton_poi_fused__native_batch_norm_legit_no_training_leaky_relu_5)
        .other          triton_poi_fused__native_batch_norm_legit_no_training_leaky_relu_5,@"STO_CUDA_ENTRY STV_DEFAULT"
triton_poi_fused__native_batch_norm_legit_no_training_leaky_relu_5:
.text.triton_poi_fused__native_batch_norm_legit_no_training_leaky_relu_5:
[----:B------:R-:W0:Y:S01]  /*0000*/  LDC R1, c[0x0][0x28] ;  /* 0x00000a00ff017b82 */ /* 0x000e220000000800 */
[----:B------:R-:W1:Y:S07]  /*0010*/  S2R R0, SR_TID.X ;  /* 0x0000000000007919 */ /* 0x000e6e0000002100 */
[----:B------:R-:W2:Y:S01]  /*0020*/  LDC.64 R4, c[0x0][0x228] ;  /* 0x00008a00ff047b82 */ /* 0x000ea20000000a00 */
[----:B------:R-:W-:Y:S01]  /*0030*/  ULDC.64 UR4, c[0x0][0x208] ;  /* 0x0000820000047ab9 */ /* 0x000fe20000000a00 */
[----:B------:R-:W3:Y:S01]  /*0040*/  S2R R3, SR_CTAID.X ;  /* 0x0000000000037919 */ /* 0x000ee20000002500 */
[----:B------:R-:W-:-:S05]  /*0050*/  CS2R R24, SRZ ;  /* 0x0000000000187805 */ /* 0x000fca000001ff00 */
[----:B------:R-:W4:Y:S01]  /*0060*/  LDC.64 R18, c[0x0][0x220] ;  /* 0x00008800ff127b82 */ /* 0x000f220000000a00 */
[----:B-1----:R-:W-:-:S04]  /*0070*/  SHF.L.U32 R0, R0, 0x2, RZ ;  /* 0x0000000200007819 */ /* 0x002fc800000006ff */
[----:B------:R-:W-:-:S04]  /*0080*/  LOP3.LUT R0, R0, 0x1fc, RZ, 0xc0, !PT ;  /* 0x000001fc00007812 */ /* 0x000fc800078ec0ff */
[----:B---3--:R-:W-:-:S04]  /*0090*/  LEA R3, R3, R0, 0x9 ;  /* 0x0000000003037211 */ /* 0x008fc800078e48ff */
[----:B------:R-:W-:Y:S01]  /*00a0*/  IADD3 R0, R3, 0x1, RZ ;  /* 0x0000000103007810 */ /* 0x000fe20007ffe0ff */
[C---:B------:R-:W-:Y:S01]  /*00b0*/  IMAD.HI R6, R3.reuse, 0x51eb851f, RZ ;  /* 0x51eb851f03067827 */ /* 0x040fe200078e02ff */
[----:B------:R-:W-:Y:S02]  /*00c0*/  IADD3 R2, R3, 0x2, RZ ;  /* 0x0000000203027810 */ /* 0x000fe40007ffe0ff */
[----:B------:R-:W-:Y:S01]  /*00d0*/  ISETP.GE.AND P0, PT, R3, 0xc800, PT ;  /* 0x0000c8000300780c */ /* 0x000fe20003f06270 */
[----:B------:R-:W-:Y:S01]  /*00e0*/  IMAD.HI R8, R0, 0x51eb851f, RZ ;  /* 0x51eb851f00087827 */ /* 0x000fe200078e02ff */
[----:B------:R-:W-:Y:S02]  /*00f0*/  SHF.R.U32.HI R7, RZ, 0x1f, R6 ;  /* 0x0000001fff077819 */ /* 0x000fe40000011606 */
[----:B------:R-:W-:Y:S01]  /*0100*/  IADD3 R0, R3, 0x3, RZ ;  /* 0x0000000303007810 */ /* 0x000fe20007ffe0ff */
[----:B------:R-:W-:Y:S01]  /*0110*/  IMAD.HI R2, R2, 0x51eb851f, RZ ;  /* 0x51eb851f02027827 */ /* 0x000fe200078e02ff */
[----:B------:R-:W-:-:S02]  /*0120*/  LEA.HI.SX32 R7, R6, R7, 0x1d ;  /* 0x0000000706077211 */ /* 0x000fc400078feaff */
[----:B------:R-:W-:Y:S01]  /*0130*/  SHF.R.U32.HI R9, RZ, 0x1f, R8 ;  /* 0x0000001fff097819 */ /* 0x000fe20000011608 */
[----:B------:R-:W-:Y:S01]  /*0140*/  IMAD.HI R0, R0, 0x51eb851f, RZ ;  /* 0x51eb851f00007827 */ /* 0x000fe200078e02ff */
[----:B------:R-:W-:Y:S02]  /*0150*/  SHF.R.S32.HI R6, RZ, 0x1f, R7 ;  /* 0x0000001fff067819 */ /* 0x000fe40000011407 */
[----:B------:R-:W-:Y:S02]  /*0160*/  LEA.HI.SX32 R8, R8, R9, 0x1d ;  /* 0x0000000908087211 */ /* 0x000fe400078feaff */
[----:B------:R-:W-:Y:S02]  /*0170*/  LEA.HI R6, R6, R7, RZ, 0x9 ;  /* 0x0000000706067211 */ /* 0x000fe400078f48ff */
[----:B------:R-:W-:Y:S02]  /*0180*/  SHF.R.U32.HI R11, RZ, 0x1f, R2 ;  /* 0x0000001fff0b7819 */ /* 0x000fe40000011602 */
[----:B------:R-:W-:-:S02]  /*0190*/  SHF.R.S32.HI R9, RZ, 0x1f, R8 ;  /* 0x0000001fff097819 */ /* 0x000fc40000011408 */
[----:B------:R-:W-:Y:S02]  /*01a0*/  SHF.R.U32.HI R13, RZ, 0x1f, R0 ;  /* 0x0000001fff0d7819 */ /* 0x000fe40000011600 */
[----:B------:R-:W-:Y:S02]  /*01b0*/  LOP3.LUT R6, R6, 0xfffffe00, RZ, 0xc0, !PT ;  /* 0xfffffe0006067812 */ /* 0x000fe400078ec0ff */
[----:B------:R-:W-:Y:S02]  /*01c0*/  LEA.HI.SX32 R11, R2, R11, 0x1d ;  /* 0x0000000b020b7211 */ /* 0x000fe400078feaff */
[----:B------:R-:W-:Y:S02]  /*01d0*/  LEA.HI R2, R9, R8, RZ, 0x9 ;  /* 0x0000000809027211 */ /* 0x000fe400078f48ff */
[----:B------:R-:W-:Y:S01]  /*01e0*/  LEA.HI.SX32 R13, R0, R13, 0x1d ;  /* 0x0000000d000d7211 */ /* 0x000fe200078feaff */
[----:B------:R-:W-:Y:S01]  /*01f0*/  HFMA2.MMA R0, -RZ, RZ, 0, 0 ;  /* 0x00000000ff007435 */ /* 0x000fe200000001ff */
[----:B------:R-:W-:-:S02]  /*0200*/  IADD3 R9, R7, -R6, RZ ;  /* 0x8000000607097210 */ /* 0x000fc40007ffe0ff */
[----:B------:R-:W-:Y:S02]  /*0210*/  SHF.R.S32.HI R10, RZ, 0x1f, R11 ;  /* 0x0000001fff0a7819 */ /* 0x000fe4000001140b */
[----:B------:R-:W-:Y:S01]  /*0220*/  LOP3.LUT R29, R2, 0xfffffe00, RZ, 0xc0, !PT ;  /* 0xfffffe00021d7812 */ /* 0x000fe200078ec0ff */
[----:B--2---:R-:W-:Y:S01]  /*0230*/  IMAD.WIDE R6, R9, 0x4, R4 ;  /* 0x0000000409067825 */ /* 0x004fe200078e0204 */
[----:B------:R-:W-:Y:S02]  /*0240*/  SHF.R.S32.HI R2, RZ, 0x1f, R13 ;  /* 0x0000001fff027819 */ /* 0x000fe4000001140d */
[----:B------:R-:W-:Y:S02]  /*0250*/  LEA.HI R10, R10, R11, RZ, 0x9 ;  /* 0x0000000b0a0a7211 */ /* 0x000fe400078f48ff */
[----:B------:R-:W-:Y:S01]  /*0260*/  LEA.HI R2, R2, R13, RZ, 0x9 ;  /* 0x0000000d02027211 */ /* 0x000fe200078f48ff */
[----:B------:R-:W2:Y:S01]  /*0270*/  @!P0 LDG.E.EL R0, desc[UR4][R6.64] ;  /* 0x0000000406008981 */ /* 0x000ea2000c2e1900 */
[----:B------:R-:W-:-:S02]  /*0280*/  LOP3.LUT R10, R10, 0xfffffe00, RZ, 0xc0, !PT ;  /* 0xfffffe000a0a7812 */ /* 0x000fc400078ec0ff */
[----:B------:R-:W-:Y:S02]  /*0290*/  LOP3.LUT R2, R2, 0xfffffe00, RZ, 0xc0, !PT ;  /* 0xfffffe0002027812 */ /* 0x000fe400078ec0ff */
[----:B------:R-:W-:Y:S01]  /*02a0*/  IADD3 R29, R8, -R29, RZ ;  /* 0x8000001d081d7210 */ /* 0x000fe20007ffe0ff */
[----:B------:R-:W-:Y:S01]  /*02b0*/  IMAD.IADD R23, R11, 0x1, -R10 ;  /* 0x000000010b177824 */ /* 0x000fe200078e0a0a */
[----:B------:R-:W-:Y:S02]  /*02c0*/  IADD3 R27, R13, -R2, RZ ;  /* 0x800000020d1b7210 */ /* 0x000fe40007ffe0ff */
[----:B------:R-:W-:Y:S01]  /*02d0*/  CS2R R14, SRZ ;  /* 0x00000000000e7805 */ /* 0x000fe2000001ff00 */
[----:B------:R-:W-:Y:S01]  /*02e0*/  IMAD.WIDE R20, R29, 0x4, R4 ;  /* 0x000000041d147825 */ /* 0x000fe200078e0204 */
[----:B------:R-:W-:-:S03]  /*02f0*/  MOV R12, RZ ;  /* 0x000000ff000c7202 */ /* 0x000fc60000000f00 */
[--C-:B------:R-:W-:Y:S01]  /*0300*/  IMAD.WIDE R10, R23, 0x4, R4.reuse ;  /* 0x00000004170a7825 */ /* 0x100fe200078e0204 */
[----:B------:R-:W3:Y:S03]  /*0310*/  @!P0 LDG.E.EL R24, desc[UR4][R20.64] ;  /* 0x0000000414188981 */ /* 0x000ee6000c2e1900 */
[----:B------:R-:W-:Y:S01]  /*0320*/  IMAD.WIDE R4, R27, 0x4, R4 ;  /* 0x000000041b047825 */ /* 0x000fe200078e0204 */
[----:B------:R1:W5:Y:S04]  /*0330*/  @!P0 LDG.E.EL R12, desc[UR4][R10.64] ;  /* 0x000000040a0c8981 */ /* 0x000368000c2e1900 */
[----:B------:R4:W5:Y:S01]  /*0340*/  @!P0 LDG.E.EL R14, desc[UR4][R4.64] ;  /* 0x00000004040e8981 */ /* 0x000962000c2e1900 */
[----:B01----:R-:W0:Y:S01]  /*0350*/  LDC.64 R10, c[0x0][0x230] ;  /* 0x00008c00ff0a7b82 */ /* 0x003e220000000a00 */
[----:B----4-:R-:W-:-:S04]  /*0360*/  IMAD.WIDE R16, R9, 0x4, R18 ;  /* 0x0000000409107825 */ /* 0x010fc800078e0212 */
[--C-:B------:R-:W-:Y:S01]  /*0370*/  IMAD.WIDE R4, R29, 0x4, R18.reuse ;  /* 0x000000041d047825 */ /* 0x100fe200078e0212 */
[----:B------:R1:W4:Y:S03]  /*0380*/  @!P0 LDG.E.EL R25, desc[UR4][R16.64] ;  /* 0x0000000410198981 */ /* 0x000326000c2e1900 */
[----:B------:R-:W-:-:S04]  /*0390*/  IMAD.WIDE R6, R23, 0x4, R18 ;  /* 0x0000000417067825 */ /* 0x000fc800078e0212 */
[----:B------:R-:W-:Y:S02]  /*03a0*/  IMAD.MOV.U32 R28, RZ, RZ, RZ ;  /* 0x000000ffff1c7224 */ /* 0x000fe400078e00ff */
[----:B------:R-:W-:Y:S01]  /*03b0*/  IMAD.WIDE R18, R27, 0x4, R18 ;  /* 0x000000041b127825 */ /* 0x000fe200078e0212 */
[----:B------:R-:W-:Y:S01]  /*03c0*/  HFMA2.MMA R26, -RZ, RZ, 0, 0 ;  /* 0x00000000ff1a7435 */ /* 0x000fe200000001ff */
[----:B-1----:R-:W1:Y:S03]  /*03d0*/  LDC.64 R16, c[0x0][0x238] ;  /* 0x00008e00ff107b82 */ /* 0x002e660000000a00 */
[----:B------:R0:W4:Y:S01]  /*03e0*/  @!P0 LDG.E.EL R28, desc[UR4][R18.64] ;  /* 0x00000004121c8981 */ /* 0x000122000c2e1900 */
[----:B------:R-:W-:Y:S01]  /*03f0*/  MOV R13, RZ ;  /* 0x000000ff000d7202 */ /* 0x000fe20000000f00 */
[----:B0-----:R-:W-:-:S04]  /*0400*/  IMAD.WIDE R20, R29, 0x4, R10 ;  /* 0x000000041d147825 */ /* 0x001fc800078e020a */
[----:B------:R0:W4:Y:S01]  /*0410*/  @!P0 LDG.E.EL R26, desc[UR4][R4.64] ;  /* 0x00000004041a8981 */ /* 0x000122000c2e1900 */
[----:B------:R-:W1:Y:S03]  /*0420*/  LDC.64 R18, c[0x0][0x218] ;  /* 0x00008600ff127b82 */ /* 0x000e660000000a00 */
[----:B------:R0:W4:Y:S02]  /*0430*/  @!P0 LDG.E.EL R13, desc[UR4][R6.64] ;  /* 0x00000004060d8981 */ /* 0x000124000c2e1900 */
[----:B0-----:R-:W-:Y:S01]  /*0440*/  CS2R R4, SRZ ;  /* 0x0000000000047805 */ /* 0x001fe2000001ff00 */
[----:B------:R-:W-:-:S05]  /*0450*/  IMAD.WIDE R6, R9, 0x4, R10 ;  /* 0x0000000409067825 */ /* 0x000fca00078e020a */
[----:B------:R0:W4:Y:S04]  /*0460*/  @!P0 LDG.E.EL R5, desc[UR4][R20.64] ;  /* 0x0000000414058981 */ /* 0x000128000c2e1900 */
[----:B------:R0:W4:Y:S02]  /*0470*/  @!P0 LDG.E.EL R15, desc[UR4][R6.64] ;  /* 0x00000004060f8981 */ /* 0x000124000c2e1900 */
[----:B0-----:R-:W-:Y:S01]  /*0480*/  IMAD.WIDE R20, R23, 0x4, R10 ;  /* 0x0000000417147825 */ /* 0x001fe200078e020a */
[----:B------:R-:W-:-:S03]  /*0490*/  CS2R R6, SRZ ;  /* 0x0000000000067805 */ /* 0x000fc6000001ff00 */
[----:B------:R-:W-:-:S03]  /*04a0*/  IMAD.WIDE R10, R27, 0x4, R10 ;  /* 0x000000041b0a7825 */ /* 0x000fc600078e020a */
[----:B------:R0:W4:Y:S01]  /*04b0*/  @!P0 LDG.E.EL R7, desc[UR4][R20.64] ;  /* 0x0000000414078981 */ /* 0x000122000c2e1900 */
[----:B-1----:R-:W-:-:S03]  /*04c0*/  IMAD.WIDE R18, R3, 0x4, R18 ;  /* 0x0000000403127825 */ /* 0x002fc600078e0212 */
[----:B------:R1:W4:Y:S01]  /*04d0*/  @!P0 LDG.E.EL R6, desc[UR4][R10.64] ;  /* 0x000000040a068981 */ /* 0x000322000c2e1900 */
[--C-:B0-----:R-:W-:Y:S01]  /*04e0*/  IMAD.WIDE R20, R9, 0x4, R16.reuse ;  /* 0x0000000409147825 */ /* 0x101fe200078e0210 */
[----:B------:R-:W-:Y:S02]  /*04f0*/  CS2R R8, SRZ ;  /* 0x0000000000087805 */ /* 0x000fe4000001ff00 */
[----:B-1----:R-:W-:Y:S02]  /*0500*/  CS2R R10, SRZ ;  /* 0x00000000000a7805 */ /* 0x002fe4000001ff00 */
[----:B------:R0:W4:Y:S01]  /*0510*/  @!P0 LDG.E.EL R4, desc[UR4][R20.64] ;  /* 0x0000000414048981 */ /* 0x000122000c2e1900 */
[----:B------:R-:W-:Y:S01]  /*0520*/  HFMA2.MMA R2, -RZ, RZ, 0, 0 ;  /* 0x00000000ff027435 */ /* 0x000fe200000001ff */
[----:B------:R-:W-:Y:S02]  /*0530*/  IMAD.WIDE R22, R23, 0x4, R16 ;  /* 0x0000000417167825 */ /* 0x000fe400078e0210 */
[----:B------:R1:W4:Y:S01]  /*0540*/  @!P0 LDG.E.128 R8, desc[UR4][R18.64] ;  /* 0x0000000412088981 */ /* 0x000322000c1e1d00 */
[----:B0-----:R-:W-:-:S06]  /*0550*/  HFMA2.MMA R20, -RZ, RZ, 0, 0 ;  /* 0x00000000ff147435 */ /* 0x001fcc00000001ff */
[----:B------:R-:W4:Y:S01]  /*0560*/  @!P0 LDG.E.EL R2, desc[UR4][R22.64] ;  /* 0x0000000416028981 */ /* 0x000f22000c2e1900 */
[----:B-1----:R-:W-:-:S04]  /*0570*/  IMAD.WIDE R18, R29, 0x4, R16 ;  /* 0x000000041d127825 */ /* 0x002fc800078e0210 */
[----:B------:R-:W-:Y:S01]  /*0580*/  IMAD.WIDE R16, R27, 0x4, R16 ;  /* 0x000000041b107825 */ /* 0x000fe200078e0210 */
[----:B------:R-:W-:Y:S01]  /*0590*/  MOV R27, RZ ;  /* 0x000000ff001b7202 */ /* 0x000fe20000000f00 */
[----:B------:R-:W4:Y:S05]  /*05a0*/  @!P0 LDG.E.EL R20, desc[UR4][R18.64] ;  /* 0x0000000412148981 */ /* 0x000f2a000c2e1900 */
[----:B------:R0:W4:Y:S01]  /*05b0*/  @!P0 LDG.E.EL R27, desc[UR4][R16.64] ;  /* 0x00000004101b8981 */ /* 0x000122000c2e1900 */
[----:B--2---:R-:W-:-:S06]  /*05c0*/  FADD R21, R0, 9.9999997473787516356e-06 ;  /* 0x3727c5ac00157421 */ /* 0x004fcc0000000000 */
[----:B------:R-:W1:Y:S01]  /*05d0*/  MUFU.SQRT R21, R21 ;  /* 0x0000001500157308 */ /* 0x000e620000002000 */
[----:B---3--:R-:W-:Y:S01]  /*05e0*/  FADD R24, R24, 9.9999997473787516356e-06 ;  /* 0x3727c5ac18187421 */ /* 0x008fe20000000000 */
[----:B-----5:R-:W-:Y:S01]  /*05f0*/  FADD R12, R12, 9.9999997473787516356e-06 ;  /* 0x3727c5ac0c0c7421 */ /* 0x020fe20000000000 */
[----:B------:R-:W-:-:S05]  /*0600*/  FADD R14, R14, 9.9999997473787516356e-06 ;  /* 0x3727c5ac0e0e7421 */ /* 0x000fca0000000000 */
[----:B------:R-:W2:Y:S01]  /*0610*/  MUFU.SQRT R24, R24 ;  /* 0x0000001800187308 */ /* 0x000ea20000002000 */
[C---:B-1----:R-:W-:Y:S02]  /*0620*/  FSETP.GT.AND P5, PT, R21.reuse, 8.50705917302346158658e+37, PT ;  /* 0x7e8000001500780b */ /* 0x042fe40003fa4000 */
[----:B------:R-:W-:-:S05]  /*0630*/  FSETP.GEU.AND P1, PT, R21, 1.175494350822287508e-38, PT ;  /* 0x008000001500780b */ /* 0x000fca0003f2e000 */
[----:B0-----:R-:W0:Y:S01]  /*0640*/  MUFU.SQRT R16, R14 ;  /* 0x0000000e00107308 */ /* 0x001e220000002000 */
[----:B------:R-:W-:-:S07]  /*0650*/  MOV R0, 0x3e800000 ;  /* 0x3e80000000007802 */ /* 0x000fce0000000f00 */
[----:B------:R-:W1:Y:S01]  /*0660*/  MUFU.SQRT R22, R12 ;  /* 0x0000000c00167308 */ /* 0x000e620000002000 */
[----:B------:R-:W-:Y:S01]  /*0670*/  FSEL R17, R0, 1, P5 ;  /* 0x3f80000000117808 */ /* 0x000fe20002800000 */
[----:B------:R-:W-:Y:S01]  /*0680*/  @P5 FMUL R21, R21, 0.25 ;  /* 0x3e80000015155820 */ /* 0x000fe20000400000 */
[----:B--2---:R-:W-:Y:S02]  /*0690*/  FSETP.GT.AND P2, PT, R24, 8.50705917302346158658e+37, PT ;  /* 0x7e8000001800780b */ /* 0x004fe40003f44000 */
[----:B0-----:R-:W-:Y:S01]  /*06a0*/  FSETP.GT.AND P6, PT, R16, 8.50705917302346158658e+37, PT ;  /* 0x7e8000001000780b */ /* 0x001fe20003fc4000 */
[----:B------:R-:W-:Y:S01]  /*06b0*/  @!P1 FMUL R21, R21, 16777216 ;  /* 0x4b80000015159820 */ /* 0x000fe20000400000 */
[----:B------:R-:W-:Y:S01]  /*06c0*/  @!P1 FMUL R17, R17, 16777216 ;  /* 0x4b80000011119820 */ /* 0x000fe20000400000 */
[----:B------:R-:W-:Y:S02]  /*06d0*/  FSETP.GEU.AND P3, PT, R24, 1.175494350822287508e-38, PT ;  /* 0x008000001800780b */ /* 0x000fe40003f6e000 */
[----:B------:R-:W-:-:S02]  /*06e0*/  FSETP.GEU.AND P1, PT, R16, 1.175494350822287508e-38, PT ;  /* 0x008000001000780b */ /* 0x000fc40003f2e000 */
[C---:B-1----:R-:W-:Y:S02]  /*06f0*/  FSETP.GT.AND P4, PT, R22.reuse, 8.50705917302346158658e+37, PT ;  /* 0x7e8000001600780b */ /* 0x042fe40003f84000 */
[----:B------:R-:W-:Y:S02]  /*0700*/  FSETP.GEU.AND P5, PT, R22, 1.175494350822287508e-38, PT ;  /* 0x008000001600780b */ /* 0x000fe40003fae000 */
[----:B------:R-:W-:Y:S01]  /*0710*/  @P2 FMUL R24, R24, 0.25 ;  /* 0x3e80000018182820 */ /* 0x000fe20000400000 */
[----:B------:R-:W0:Y:S01]  /*0720*/  MUFU.RCP R12, R21 ;  /* 0x00000015000c7308 */ /* 0x000e220000001000 */
[----:B------:R-:W-:-:S03]  /*0730*/  @P6 FMUL R16, R16, 0.25 ;  /* 0x3e80000010106820 */ /* 0x000fc60000400000 */
[----:B------:R-:W-:Y:S02]  /*0740*/  @!P3 FMUL R24, R24, 16777216 ;  /* 0x4b8000001818b820 */ /* 0x000fe40000400000 */
[----:B------:R-:W-:Y:S02]  /*0750*/  @!P1 FMUL R16, R16, 16777216 ;  /* 0x4b80000010109820 */ /* 0x000fe40000400000 */
[----:B------:R-:W-:-:S04]  /*0760*/  @P4 FMUL R22, R22, 0.25 ;  /* 0x3e80000016164820 */ /* 0x000fc80000400000 */
[----:B------:R-:W-:Y:S01]  /*0770*/  @!P5 FMUL R22, R22, 16777216 ;  /* 0x4b8000001616d820 */ /* 0x000fe20000400000 */
[----:B------:R-:W1:Y:S01]  /*0780*/  MUFU.RCP R24, R24 ;  /* 0x0000001800187308 */ /* 0x000e620000001000 */
[----:B0-----:R-:W-:Y:S01]  /*0790*/  FMUL R12, R12, R17 ;  /* 0x000000110c0c7220 */ /* 0x001fe20000400000 */
[----:B------:R-:W-:-:S06]  /*07a0*/  FSEL R17, R0, 1, P2 ;  /* 0x3f80000000117808 */ /* 0x000fcc0001000000 */
[----:B------:R-:W0:Y:S01]  /*07b0*/  MUFU.RCP R14, R22 ;  /* 0x00000016000e7308 */ /* 0x000e220000001000 */
[----:B------:R-:W-:-:S07]  /*07c0*/  FSEL R19, R0, 1, P4 ;  /* 0x3f80000000137808 */ /* 0x000fce0002000000 */
[----:B------:R-:W2:Y:S01]  /*07d0*/  MUFU.RCP R16, R16 ;  /* 0x0000001000107308 */ /* 0x000ea20000001000 */
[----:B------:R-:W-:Y:S01]  /*07e0*/  FSEL R21, R0, 1, P6 ;  /* 0x3f80000000157808 */ /* 0x000fe20003000000 */
[----:B------:R-:W-:Y:S01]  /*07f0*/  @!P3 FMUL R17, R17, 16777216 ;  /* 0x4b8000001111b820 */ /* 0x000fe20000400000 */
[----:B------:R-:W-:-:S03]  /*0800*/  @!P5 FMUL R19, R19, 16777216 ;  /* 0x4b8000001313d820 */ /* 0x000fc60000400000 */
[----:B------:R-:W-:Y:S01]  /*0810*/  @!P1 FMUL R21, R21, 16777216 ;  /* 0x4b80000015159820 */ /* 0x000fe20000400000 */
[----:B-1----:R-:W-:Y:S01]  /*0820*/  FMUL R0, R24, R17 ;  /* 0x0000001118007220 */ /* 0x002fe20000400000 */
[----:B0-----:R-:W-:Y:S02]  /*0830*/  FMUL R14, R14, R19 ;  /* 0x000000130e0e7220 */ /* 0x001fe40000400000 */
[----:B--2---:R-:W-:Y:S02]  /*0840*/  FMUL R21, R16, R21 ;  /* 0x0000001510157220 */ /* 0x004fe40000400000 */
[----:B------:R-:W0:Y:S01]  /*0850*/  LDC.64 R16, c[0x0][0x210] ;  /* 0x00008400ff107b82 */ /* 0x000e220000000a00 */
[----:B----4-:R-:W-:Y:S01]  /*0860*/  FADD R25, -R25, R8 ;  /* 0x0000000819197221 */ /* 0x010fe20000000100 */
[----:B------:R-:W-:Y:S01]  /*0870*/  FADD R28, -R28, R11 ;  /* 0x0000000b1c1c7221 */ /* 0x000fe20000000100 */
[----:B------:R-:W-:Y:S01]  /*0880*/  FADD R13, -R13, R10 ;  /* 0x0000000a0d0d7221 */ /* 0x000fe20000000100 */
[----:B------:R-:W-:Y:S01]  /*0890*/  FADD R9, -R26, R9 ;  /* 0x000000091a097221 */ /* 0x000fe20000000100 */
[----:B------:R-:W-:Y:S01]  /*08a0*/  FMUL R25, R12, R25 ;  /* 0x000000190c197220 */ /* 0x000fe20000400000 */
[----:B------:R-:W-:Y:S01]  /*08b0*/  FMUL R28, R21, R28 ;  /* 0x0000001c151c7220 */ /* 0x000fe20000400000 */
[----:B------:R-:W-:Y:S01]  /*08c0*/  FMUL R13, R14, R13 ;  /* 0x0000000d0e0d7220 */ /* 0x000fe20000400000 */
[----:B------:R-:W-:Y:S01]  /*08d0*/  FMUL R9, R0, R9 ;  /* 0x0000000900097220 */ /* 0x000fe20000400000 */
[----:B------:R-:W-:-:S02]  /*08e0*/  FFMA R8, R25, R15, R4 ;  /* 0x0000000f19087223 */ /* 0x000fc40000000004 */
[----:B------:R-:W-:Y:S01]  /*08f0*/  FFMA R10, R13, R7, R2 ;  /* 0x000000070d0a7223 */ /* 0x000fe20000000002 */
[----:B------:R-:W-:Y:S01]  /*0900*/  FFMA R9, R9, R5, R20 ;  /* 0x0000000509097223 */ /* 0x000fe20000000014 */
[----:B------:R-:W-:Y:S01]  /*0910*/  FFMA R11, R28, R6, R27 ;  /* 0x000000061c0b7223 */ /* 0x000fe2000000001b */
[----:B------:R-:W-:Y:S02]  /*0920*/  FSETP.GT.AND P4, PT, R8, RZ, PT ;  /* 0x000000ff0800720b */ /* 0x000fe40003f84000 */
[----:B------:R-:W-:Y:S02]  /*0930*/  FSETP.GT.AND P2, PT, R10, RZ, PT ;  /* 0x000000ff0a00720b */ /* 0x000fe40003f44000 */
[----:B------:R-:W-:Y:S02]  /*0940*/  FSETP.GT.AND P1, PT, R11, RZ, PT ;  /* 0x000000ff0b00720b */ /* 0x000fe40003f24000 */
[----:B------:R-:W-:Y:S01]  /*0950*/  FSETP.GT.AND P3, PT, R9, RZ, PT ;  /* 0x000000ff0900720b */ /* 0x000fe20003f64000 */
[----:B0-----:R-:W-:-:S06]  /*0960*/  IMAD.WIDE R16, R3, 0x4, R16 ;  /* 0x0000000403107825 */ /* 0x001fcc00078e0210 */
[----:B------:R-:W-:Y:S02]  /*0970*/  @!P4 FMUL R8, R8, 0.20000000298023223877 ;  /* 0x3e4ccccd0808c820 */ /* 0x000fe40000400000 */
[----:B------:R-:W-:Y:S02]  /*0980*/  @!P2 FMUL R10, R10, 0.20000000298023223877 ;  /* 0x3e4ccccd0a0aa820 */ /* 0x000fe40000400000 */
[----:B------:R-:W-:Y:S02]  /*0990*/  @!P1 FMUL R11, R11, 0.20000000298023223877 ;  /* 0x3e4ccccd0b0b9820 */ /* 0x000fe40000400000 */
[----:B------:R-:W-:Y:S01]  /*09a0*/  @!P3 FMUL R9, R9, 0.20000000298023223877 ;  /* 0x3e4ccccd0909b820 */ /* 0x000fe20000400000 */
[----:B------:R-:W-:Y:S06]  /*09b0*/  @P0 EXIT ;  /* 0x000000000000094d */ /* 0x000fec0003800000 */
[----:B------:R-:W-:Y:S01]  /*09c0*/  STG.E.128 desc[UR4][R16.64], R8 ;  /* 0x0000000810007986 */ /* 0x000fe2000c101d04 */
[----:B------:R-:W-:Y:S05]  /*09d0*/  EXIT ;  /* 0x000000000000794d */ /* 0x000fea0003800000 */
.L_x_0:
[----:B------:R-:W-:-:S00]  /*09e0*/  BRA `(.L_x_0) ;  /* 0xfffffffc00fc7947 */ /* 0x000fc0000383ffff */
[----:B------:R-:W-:-:S00]  /*09f0*/  NOP ;  /* 0x0000000000007918 */ /* 0x000fc00000000000 */
        /* <DEDUP_REMOVED lines=8> */
.L_x_1:


//--------------------- .nv.global.init           --------------------------
	.section	.nv.global.init,"aw",@progbits
.nv.global.init:
	.type		_$_str,@object
	.size		_$_str,(_$_str_$_2 - _$_str)
_$_str:
        /*0000*/ 	.byte	0x5f, 0x5f, 0x43, 0x55, 0x44, 0x41, 0x5f, 0x46, 0x54, 0x5a, 0x00
	.type		_$_str_$_2,@object
	.size		_$_str_$_2,(.L_1 - _$_str_$_2)
_$_str_$_2:
        /*000b*/ 	.byte	0x5f, 0x5f, 0x43, 0x55, 0x44, 0x41, 0x5f, 0x50, 0x52, 0x45, 0x43, 0x5f, 0x53, 0x51, 0x52, 0x54
        /*001b*/ 	.byte	0x00
.L_1:


//--------------------- .nv.constant0.triton_poi_fused__native_batch_norm_legit_no_training_leaky_relu_5 --------------------------
	.section	.nv.constant0.triton_poi_fused__native_batch_norm_legit_no_training_leaky_relu_5,"a",@progbits
	.sectionflags	@""
	.align	4
.nv.constant0.triton_poi_fused__native_batch_norm_legit_no_training_leaky_relu_5:
	.zero		580
